	.headerflags	@"EF_CUDA_TEXMODE_UNIFIED EF_CUDA_64BIT_ADDRESS EF_CUDA_ACCELERATORS EF_CUDA_SM90 EF_CUDA_VIRTUAL_SM(EF_CUDA_SM90)"
	.elftype	@"ET_EXEC"


//--------------------- .nv.info                  --------------------------
	.section	.nv.info,"",@"SHT_CUDA_INFO"
	.align	4


	//----- nvinfo : EIATTR_REGCOUNT
	.align		4
        /*0000*/ 	.byte	0x04, 0x2f
        /*0002*/ 	.short	(.L_3 - .L_2)
	.align		4
.L_2:
        /*0004*/ 	.word	index@(triton_poi_fused__native_batch_norm_legit_no_training_hardtanh_7)
        /*0008*/ 	.word	0x00000010


	//----- nvinfo : EIATTR_MIN_STACK_SIZE
	.align		4
.L_3:
        /*000c*/ 	.byte	0x04, 0x12
        /*000e*/ 	.short	(.L_5 - .L_4)
	.align		4
.L_4:
        /*0010*/ 	.word	index@(triton_poi_fused__native_batch_norm_legit_no_training_hardtanh_7)
        /*0014*/ 	.word	0x00000000


	//----- nvinfo : EIATTR_FRAME_SIZE
	.align		4
.L_5:
        /*0018*/ 	.byte	0x04, 0x11
        /*001a*/ 	.short	(.L_7 - .L_6)
	.align		4
.L_6:
        /*001c*/ 	.word	index@(triton_poi_fused__native_batch_norm_legit_no_training_hardtanh_7)
        /*0020*/ 	.word	0x00000000


	//----- nvinfo : EIATTR_MIN_STACK_SIZE
	.align		4
.L_7:
        /*0024*/ 	.byte	0x04, 0x12
        /*0026*/ 	.short	(.L_9 - .L_8)
	.align		4
.L_8:
        /*0028*/ 	.word	index@(triton_poi_fused__native_batch_norm_legit_no_training_hardtanh_7)
        /*002c*/ 	.word	0x00000000
.L_9:


//--------------------- .nv.info.triton_poi_fused__native_batch_norm_legit_no_training_hardtanh_7 --------------------------
	.section	.nv.info.triton_poi_fused__native_batch_norm_legit_no_training_hardtanh_7,"",@"SHT_CUDA_INFO"
	.sectionflags	@""
	.align	4


	//----- nvinfo : EIATTR_CUDA_API_VERSION
	.align		4
        /*0000*/ 	.byte	0x04, 0x37
        /*0002*/ 	.short	(.L_11 - .L_10)
.L_10:
        /*0004*/ 	.word	0x0000007c


	//----- nvinfo : EIATTR_KPARAM_INFO
	.align		4
.L_11:
        /*0008*/ 	.byte	0x04, 0x17
        /*000a*/ 	.short	(.L_13 - .L_12)
.L_12:
        /*000c*/ 	.word	0x00000000
        /*0010*/ 	.short	0x0006
        /*0012*/ 	.short	0x0030
        /*0014*/ 	.byte	0x00, 0xf0, 0x11, 0x00


	//----- nvinfo : EIATTR_KPARAM_INFO
	.align		4
.L_13:
        /*0018*/ 	.byte	0x04, 0x17
        /*001a*/ 	.short	(.L_15 - .L_14)
.L_14:
        /*001c*/ 	.word	0x00000000
        /*0020*/ 	.short	0x0005
        /*0022*/ 	.short	0x0028
        /*0024*/ 	.byte	0x00, 0xf4, 0x21, 0x00


	//----- nvinfo : EIATTR_KPARAM_INFO
	.align		4
.L_15:
        /*0028*/ 	.byte	0x04, 0x17
        /*002a*/ 	.short	(.L_17 - .L_16)
.L_16:
        /*002c*/ 	.word	0x00000000
        /*0030*/ 	.short	0x0004
        /*0032*/ 	.short	0x0020
        /*0034*/ 	.byte	0x00, 0xf4, 0x21, 0x00


	//----- nvinfo : EIATTR_KPARAM_INFO
	.align		4
.L_17:
        /*0038*/ 	.byte	0x04, 0x17
        /*003a*/ 	.short	(.L_19 - .L_18)
.L_18:
        /*003c*/ 	.word	0x00000000
        /*0040*/ 	.short	0x0003
        /*0042*/ 	.short	0x0018
        /*0044*/ 	.byte	0x00, 0xf4, 0x21, 0x00


	//----- nvinfo : EIATTR_KPARAM_INFO
	.align		4
.L_19:
        /*0048*/ 	.byte	0x04, 0x17
        /*004a*/ 	.short	(.L_21 - .L_20)
.L_20:
        /*004c*/ 	.word	0x00000000
        /*0050*/ 	.short	0x0002
        /*0052*/ 	.short	0x0010
        /*0054*/ 	.byte	0x00, 0xf4, 0x21, 0x00


	//----- nvinfo : EIATTR_KPARAM_INFO
	.align		4
.L_21:
        /*0058*/ 	.byte	0x04, 0x17
        /*005a*/ 	.short	(.L_23 - .L_22)
.L_22:
        /*005c*/ 	.word	0x00000000
        /*0060*/ 	.short	0x0001
        /*0062*/ 	.short	0x0008
        /*0064*/ 	.byte	0x00, 0xf4, 0x21, 0x00


	//----- nvinfo : EIATTR_KPARAM_INFO
	.align		4
.L_23:
        /*0068*/ 	.byte	0x04, 0x17
        /*006a*/ 	.short	(.L_25 - .L_24)
.L_24:
        /*006c*/ 	.word	0x00000000
        /*0070*/ 	.short	0x0000
        /*0072*/ 	.short	0x0000
        /*0074*/ 	.byte	0x00, 0xf4, 0x21, 0x00


	//----- nvinfo : EIATTR_SPARSE_MMA_MASK
	.align		4
.L_25:
        /*0078*/ 	.byte	0x03, 0x50
        /*007a*/ 	.short	0x0000


	//----- nvinfo : EIATTR_MAXREG_COUNT
	.align		4
        /*007c*/ 	.byte	0x03, 0x1b
        /*007e*/ 	.short	0x00ff


	//----- nvinfo : EIATTR_EXIT_INSTR_OFFSETS
	.align		4
        /*0080*/ 	.byte	0x04, 0x1c
        /*0082*/ 	.short	(.L_27 - .L_26)


	//   ....[0]....
.L_26:
        /*0084*/ 	.word	0x00000420


	//----- nvinfo : EIATTR_REQNTID
	.align		4
.L_27:
        /*0088*/ 	.byte	0x04, 0x10
        /*008a*/ 	.short	(.L_29 - .L_28)
.L_28:
        /*008c*/ 	.word	0x00000100
        /*0090*/ 	.word	0x00000001
        /*0094*/ 	.word	0x00000001


	//----- nvinfo : EIATTR_CBANK_PARAM_SIZE
	.align		4
.L_29:
        /*0098*/ 	.byte	0x03, 0x19
        /*009a*/ 	.short	0x0034


	//----- nvinfo : EIATTR_PARAM_CBANK
	.align		4
        /*009c*/ 	.byte	0x04, 0x0a
        /*009e*/ 	.short	(.L_31 - .L_30)
	.align		4
.L_30:
        /*00a0*/ 	.word	index@(.nv.constant0.triton_poi_fused__native_batch_norm_legit_no_training_hardtanh_7)
        /*00a4*/ 	.short	0x0210
        /*00a6*/ 	.short	0x0034


	//----- nvinfo : EIATTR_SW_WAR
	.align		4
.L_31:
        /*00a8*/ 	.byte	0x04, 0x36
        /*00aa*/ 	.short	(.L_33 - .L_32)
.L_32:
        /*00ac*/ 	.word	0x00000008
.L_33:


//--------------------- .nv.callgraph             --------------------------
	.section	.nv.callgraph,"",@"SHT_CUDA_CALLGRAPH"
	.align	4
	.sectionentsize	8
	.align		4
        /*0000*/ 	.word	0x00000000
	.align		4
        /*0004*/ 	.word	0xffffffff
	.align		4
        /*0008*/ 	.word	0x00000000
	.align		4
        /*000c*/ 	.word	0xfffffffe
	.align		4
        /*0010*/ 	.word	0x00000000
	.align		4
        /*0014*/ 	.word	0xfffffffd
	.align		4
        /*0018*/ 	.word	0x00000000
	.align		4
        /*001c*/ 	.word	0xfffffffc


//--------------------- .nv.constant4             --------------------------
	.section	.nv.constant4,"a",@progbits
	.align	8
	.align		8
.nv.constant4:
        /*0000*/ 	.dword	_$_str
	.align		8
        /*0008*/ 	.dword	_$_str_$_2


//--------------------- .text.triton_poi_fused__native_batch_norm_legit_no_training_hardtanh_7 --------------------------
	.section	.text.triton_poi_fused__native_batch_norm_legit_no_training_hardtanh_7,"ax",@progbits
	.align	128
        .global         triton_poi_fused__native_batch_norm_legit_no_training_hardtanh_7
        .type           triton_poi_fused__native_batch_norm_legit_no_training_hardtanh_7,@function
        .size           triton_poi_fused__native_batch_norm_legit_no_training_hardtanh_7,(.L_x_1 - triton_poi_fused__native_batch_norm_legit_no_training_hardtanh_7)
        .other          triton_poi_fused__native_batch_norm_legit_no_training_hardtanh_7,@"STO_CUDA_ENTRY STV_DEFAULT"
triton_poi_fused__native_batch_norm_legit_no_training_hardtanh_7:
.text.triton_poi_fused__native_batch_norm_legit_no_training_hardtanh_7:
[----:B------:R-:W-:Y:S01]  /*0000*/  LDC R1, c[0x0][0x28] ;  /* 0x00000a00ff017b82 */ /* 0x000fe20000000800 */
[----:B------:R-:W1:Y:S07]  /*0010*/  S2R R0, SR_TID.X ;  /* 0x0000000000007919 */ /* 0x000e6e0000002100 */
[----:B------:R-:W2:Y:S01]  /*0020*/  LDC.64 R2, c[0x0][0x220] ;  /* 0x00008800ff027b82 */ /* 0x000ea20000000a00 */
[----:B------:R-:W-:Y:S01]  /*0030*/  ULDC.64 UR4, c[0x0][0x208] ;  /* 0x0000820000047ab9 */ /* 0x000fe20000000a00 */
[----:B------:R-:W3:Y:S06]  /*0040*/  S2R R5, SR_CTAID.X ;  /* 0x0000000000057919 */ /* 0x000eec0000002500 */
[----:B------:R-:W4:Y:S08]  /*0050*/  LDC.64 R6, c[0x0][0x218] ;  /* 0x00008600ff067b82 */ /* 0x000f300000000a00 */
[----:B------:R-:W5:Y:S08]  /*0060*/  LDC.64 R8, c[0x0][0x228] ;  /* 0x00008a00ff087b82 */ /* 0x000f700000000a00 */
[----:B------:R-:W5:Y:S01]  /*0070*/  LDC.64 R10, c[0x0][0x230] ;  /* 0x00008c00ff0a7b82 */ /* 0x000f620000000a00 */
[----:B-1----:R-:W-:-:S04]  /*0080*/  SHF.L.U32 R0, R0, 0x1, RZ ;  /* 0x0000000100007819 */ /* 0x002fc800000006ff */
[----:B------:R-:W-:-:S04]  /*0090*/  LOP3.LUT R0, R0, 0x1fe, RZ, 0xc0, !PT ;  /* 0x000001fe00007812 */ /* 0x000fc800078ec0ff */
[----:B---3--:R-:W-:-:S05]  /*00a0*/  LEA R0, R5, R0, 0x9 ;  /* 0x0000000005007211 */ /* 0x008fca00078e48ff */
[----:B------:R-:W-:-:S05]  /*00b0*/  IMAD.HI R4, R0, 0x38e38e39, RZ ;  /* 0x38e38e3900047827 */ /* 0x000fca00078e02ff */
[----:B------:R-:W-:-:S04]  /*00c0*/  SHF.R.U32.HI R5, RZ, 0x1f, R4 ;  /* 0x0000001fff057819 */ /* 0x000fc80000011604 */
[----:B------:R-:W-:-:S05]  /*00d0*/  LEA.HI.SX32 R5, R4, R5, 0x1c ;  /* 0x0000000504057211 */ /* 0x000fca00078fe2ff */
[----:B------:R-:W-:Y:S02]  /*00e0*/  IMAD R13, R5, -0x48, R0 ;  /* 0xffffffb8050d7824 */ /* 0x000fe400078e0200 */
[----:B------:R-:W1:Y:S02]  /*00f0*/  LDC.64 R4, c[0x0][0x210] ;  /* 0x00008400ff047b82 */ /* 0x000e640000000a00 */
[----:B--2---:R-:W-:-:S06]  /*0100*/  IMAD.WIDE R2, R13, 0x4, R2 ;  /* 0x000000040d027825 */ /* 0x004fcc00078e0202 */
[----:B------:R-:W2:Y:S01]  /*0110*/  LDG.E.EL.64 R2, desc[UR4][R2.64] ;  /* 0x0000000402027981 */ /* 0x000ea2000c2e1b00 */
[----:B----4-:R-:W-:-:S04]  /*0120*/  IMAD.WIDE R6, R13, 0x4, R6 ;  /* 0x000000040d067825 */ /* 0x010fc800078e0206 */
[C---:B-----5:R-:W-:Y:S02]  /*0130*/  IMAD.WIDE R8, R13.reuse, 0x4, R8 ;  /* 0x000000040d087825 */ /* 0x060fe400078e0208 */
[----:B------:R-:W3:Y:S02]  /*0140*/  LDG.E.EL.64 R6, desc[UR4][R6.64] ;  /* 0x0000000406067981 */ /* 0x000ee4000c2e1b00 */
[----:B0-----:R-:W-:Y:S02]  /*0150*/  IMAD.WIDE R10, R13, 0x4, R10 ;  /* 0x000000040d0a7825 */ /* 0x001fe400078e020a */
[----:B------:R-:W4:Y:S04]  /*0160*/  LDG.E.EL.64 R8, desc[UR4][R8.64] ;  /* 0x0000000408087981 */ /* 0x000f28000c2e1b00 */
[----:B------:R-:W4:Y:S01]  /*0170*/  LDG.E.EL.64 R10, desc[UR4][R10.64] ;  /* 0x000000040a0a7981 */ /* 0x000f22000c2e1b00 */
[----:B-1----:R-:W-:-:S06]  /*0180*/  IMAD.WIDE R4, R0, 0x4, R4 ;  /* 0x0000000400047825 */ /* 0x002fcc00078e0204 */
[----:B------:R-:W3:Y:S01]  /*0190*/  LDG.E.64 R4, desc[UR4][R4.64] ;  /* 0x0000000404047981 */ /* 0x000ee2000c1e1b00 */
[----:B--2---:R-:W-:Y:S01]  /*01a0*/  FADD R2, R2, 9.9999997473787516356e-06 ;  /* 0x3727c5ac02027421 */ /* 0x004fe20000000000 */
[----:B------:R-:W-:-:S03]  /*01b0*/  FADD R3, R3, 9.9999997473787516356e-06 ;  /* 0x3727c5ac03037421 */ /* 0x000fc60000000000 */
[----:B------:R-:W0:Y:S08]  /*01c0*/  MUFU.SQRT R12, R2 ;  /* 0x00000002000c7308 */ /* 0x000e300000002000 */
[----:B------:R-:W1:Y:S01]  /*01d0*/  MUFU.SQRT R13, R3 ;  /* 0x00000003000d7308 */ /* 0x000e620000002000 */
[C---:B0-----:R-:W-:Y:S02]  /*01e0*/  FSETP.GT.AND P0, PT, R12.reuse, 8.50705917302346158658e+37, PT ;  /* 0x7e8000000c00780b */ /* 0x041fe40003f04000 */
[----:B------:R-:W-:-:S02]  /*01f0*/  FSETP.GEU.AND P2, PT, R12, 1.175494350822287508e-38, PT ;  /* 0x008000000c00780b */ /* 0x000fc40003f4e000 */
[C---:B-1----:R-:W-:Y:S02]  /*0200*/  FSETP.GT.AND P1, PT, R13.reuse, 8.50705917302346158658e+37, PT ;  /* 0x7e8000000d00780b */ /* 0x042fe40003f24000 */
[----:B------:R-:W-:-:S07]  /*0210*/  FSETP.GEU.AND P3, PT, R13, 1.175494350822287508e-38, PT ;  /* 0x008000000d00780b */ /* 0x000fce0003f6e000 */
[----:B------:R-:W-:Y:S01]  /*0220*/  @P0 FMUL R12, R12, 0.25 ;  /* 0x3e8000000c0c0820 */ /* 0x000fe20000400000 */
[----:B------:R-:W-:-:S03]  /*0230*/  HFMA2.MMA R2, -RZ, RZ, 1.625, 0 ;  /* 0x3e800000ff027435 */ /* 0x000fc600000001ff */
[----:B------:R-:W-:Y:S01]  /*0240*/  @!P2 FMUL R12, R12, 16777216 ;  /* 0x4b8000000c0ca820 */ /* 0x000fe20000400000 */
[----:B------:R-:W-:-:S04]  /*0250*/  @P1 FMUL R13, R13, 0.25 ;  /* 0x3e8000000d0d1820 */ /* 0x000fc80000400000 */
[----:B------:R-:W-:Y:S01]  /*0260*/  @!P3 FMUL R13, R13, 16777216 ;  /* 0x4b8000000d0db820 */ /* 0x000fe20000400000 */
[----:B------:R-:W0:Y:S01]  /*0270*/  MUFU.RCP R12, R12 ;  /* 0x0000000c000c7308 */ /* 0x000e220000001000 */
[----:B------:R-:W-:-:S07]  /*0280*/  FSEL R3, R2, 1, P0 ;  /* 0x3f80000002037808 */ /* 0x000fce0000000000 */
[----:B------:R-:W1:Y:S01]  /*0290*/  MUFU.RCP R13, R13 ;  /* 0x0000000d000d7308 */ /* 0x000e620000001000 */
[----:B------:R-:W-:Y:S01]  /*02a0*/  FSEL R2, R2, 1, P1 ;  /* 0x3f80000002027808 */ /* 0x000fe20000800000 */
[----:B------:R-:W-:Y:S01]  /*02b0*/  @!P2 FMUL R3, R3, 16777216 ;  /* 0x4b8000000303a820 */ /* 0x000fe20000400000 */
[----:B---3--:R-:W-:-:S03]  /*02c0*/  FADD R4, R4, -R6 ;  /* 0x8000000604047221 */ /* 0x008fc60000000000 */
[----:B------:R-:W-:Y:S01]  /*02d0*/  @!P3 FMUL R2, R2, 16777216 ;  /* 0x4b8000000202b820 */ /* 0x000fe20000400000 */
[----:B0-----:R-:W-:Y:S01]  /*02e0*/  FMUL R3, R12, R3 ;  /* 0x000000030c037220 */ /* 0x001fe20000400000 */
[----:B------:R-:W-:-:S03]  /*02f0*/  FADD R5, R5, -R7 ;  /* 0x8000000705057221 */ /* 0x000fc60000000000 */
[----:B------:R-:W-:Y:S01]  /*0300*/  FMUL R7, R4, R3 ;  /* 0x0000000304077220 */ /* 0x000fe20000400000 */
[----:B-1----:R-:W-:-:S03]  /*0310*/  FMUL R2, R13, R2 ;  /* 0x000000020d027220 */ /* 0x002fc60000400000 */
[----:B----4-:R-:W-:Y:S01]  /*0320*/  FFMA R7, R8, R7, R10 ;  /* 0x0000000708077223 */ /* 0x010fe2000000000a */
[----:B------:R-:W-:Y:S02]  /*0330*/  FMUL R4, R5, R2 ;  /* 0x0000000205047220 */ /* 0x000fe40000400000 */
[----:B------:R-:W0:Y:S02]  /*0340*/  LDC.64 R2, c[0x0][0x238] ;  /* 0x00008e00ff027b82 */ /* 0x000e240000000a00 */
[----:B------:R-:W-:Y:S01]  /*0350*/  FFMA R4, R9, R4, R11 ;  /* 0x0000000409047223 */ /* 0x000fe2000000000b */
[----:B------:R-:W-:-:S04]  /*0360*/  FSETP.GTU.AND P0, PT, R7, RZ, PT ;  /* 0x000000ff0700720b */ /* 0x000fc80003f0c000 */
[C---:B------:R-:W-:Y:S02]  /*0370*/  FSETP.GTU.AND P1, PT, R4.reuse, RZ, PT ;  /* 0x000000ff0400720b */ /* 0x040fe40003f2c000 */
[----:B------:R-:W-:Y:S02]  /*0380*/  FSEL R6, R7, RZ, P0 ;  /* 0x000000ff07067208 */ /* 0x000fe40000000000 */
[----:B------:R-:W-:Y:S02]  /*0390*/  FSEL R7, R4, RZ, P1 ;  /* 0x000000ff04077208 */ /* 0x000fe40000800000 */
[C---:B------:R-:W-:Y:S02]  /*03a0*/  FSETP.GEU.AND P2, PT, R6.reuse, 6, PT ;  /* 0x40c000000600780b */ /* 0x040fe40003f4e000 */
[----:B------:R-:W-:Y:S02]  /*03b0*/  FSETP.GEU.AND P3, PT, R7, 6, PT ;  /* 0x40c000000700780b */ /* 0x000fe40003f6e000 */
[----:B------:R-:W-:-:S02]  /*03c0*/  FSETP.NAN.AND P0, PT, R6, R6, PT ;  /* 0x000000060600720b */ /* 0x000fc40003f08000 */
[----:B------:R-:W-:Y:S01]  /*03d0*/  FSETP.NAN.AND P1, PT, R7, R7, PT ;  /* 0x000000070700720b */ /* 0x000fe20003f28000 */
[----:B0-----:R-:W-:-:S06]  /*03e0*/  IMAD.WIDE R2, R0, 0x4, R2 ;  /* 0x0000000400027825 */ /* 0x001fcc00078e0202 */
[----:B------:R-:W-:Y:S02]  /*03f0*/  @P2 SEL R6, R6, 0x40c00000, P0 ;  /* 0x40c0000006062807 */ /* 0x000fe40000000000 */
[----:B------:R-:W-:-:S05]  /*0400*/  @P3 SEL R7, R7, 0x40c00000, P1 ;  /* 0x40c0000007073807 */ /* 0x000fca0000800000 */
[----:B------:R-:W-:Y:S01]  /*0410*/  STG.E.64 desc[UR4][R2.64], R6 ;  /* 0x0000000602007986 */ /* 0x000fe2000c101b04 */
[----:B------:R-:W-:Y:S05]  /*0420*/  EXIT ;  /* 0x000000000000794d */ /* 0x000fea0003800000 */
.L_x_0:
[----:B------:R-:W-:-:S00]  /*0430*/  BRA `(.L_x_0) ;  /* 0xfffffffc00fc7947 */ /* 0x000fc0000383ffff */
[----:B------:R-:W-:-:S00]  /*0440*/  NOP ;  /* 0x0000000000007918 */ /* 0x000fc00000000000 */
        /* <DEDUP_REMOVED lines=11> */
.L_x_1:


//--------------------- .nv.global.init           --------------------------
	.section	.nv.global.init,"aw",@progbits
.nv.global.init:
	.type		_$_str,@object
	.size		_$_str,(_$_str_$_2 - _$_str)
_$_str:
        /*0000*/ 	.byte	0x5f, 0x5f, 0x43, 0x55, 0x44, 0x41, 0x5f, 0x46, 0x54, 0x5a, 0x00
	.type		_$_str_$_2,@object
	.size		_$_str_$_2,(.L_1 - _$_str_$_2)
_$_str_$_2:
        /*000b*/ 	.byte	0x5f, 0x5f, 0x43, 0x55, 0x44, 0x41, 0x5f, 0x50, 0x52, 0x45, 0x43, 0x5f, 0x53, 0x51, 0x52, 0x54
        /*001b*/ 	.byte	0x00
.L_1:


//--------------------- .nv.constant0.triton_poi_fused__native_batch_norm_legit_no_training_hardtanh_7 --------------------------
	.section	.nv.constant0.triton_poi_fused__native_batch_norm_legit_no_training_hardtanh_7,"a",@progbits
	.sectionflags	@""
	.align	4
.nv.constant0.triton_poi_fused__native_batch_norm_legit_no_training_hardtanh_7:
	.zero		580
